	.headerflags	@"EF_CUDA_TEXMODE_UNIFIED EF_CUDA_64BIT_ADDRESS EF_CUDA_ACCELERATORS EF_CUDA_SM90 EF_CUDA_VIRTUAL_SM(EF_CUDA_SM90)"
	.elftype	@"ET_EXEC"


//--------------------- .nv.info                  --------------------------
	.section	.nv.info,"",@"SHT_CUDA_INFO"
	.align	4


	//----- nvinfo : EIATTR_REGCOUNT
	.align		4
        /*0000*/ 	.byte	0x04, 0x2f
        /*0002*/ 	.short	(.L_3 - .L_2)
	.align		4
.L_2:
        /*0004*/ 	.word	index@(triton_poi_fused__native_batch_norm_legit_no_training_add_convolution_max_pool2d_with_indices_native_batch_norm_backward_relu_19)
        /*0008*/ 	.word	0x00000020


	//----- nvinfo : EIATTR_MIN_STACK_SIZE
	.align		4
.L_3:
        /*000c*/ 	.byte	0x04, 0x12
        /*000e*/ 	.short	(.L_5 - .L_4)
	.align		4
.L_4:
        /*0010*/ 	.word	index@(triton_poi_fused__native_batch_norm_legit_no_training_add_convolution_max_pool2d_with_indices_native_batch_norm_backward_relu_19)
        /*0014*/ 	.word	0x00000000


	//----- nvinfo : EIATTR_FRAME_SIZE
	.align		4
.L_5:
        /*0018*/ 	.byte	0x04, 0x11
        /*001a*/ 	.short	(.L_7 - .L_6)
	.align		4
.L_6:
        /*001c*/ 	.word	index@(triton_poi_fused__native_batch_norm_legit_no_training_add_convolution_max_pool2d_with_indices_native_batch_norm_backward_relu_19)
        /*0020*/ 	.word	0x00000000


	//----- nvinfo : EIATTR_MIN_STACK_SIZE
	.align		4
.L_7:
        /*0024*/ 	.byte	0x04, 0x12
        /*0026*/ 	.short	(.L_9 - .L_8)
	.align		4
.L_8:
        /*0028*/ 	.word	index@(triton_poi_fused__native_batch_norm_legit_no_training_add_convolution_max_pool2d_with_indices_native_batch_norm_backward_relu_19)
        /*002c*/ 	.word	0x00000000
.L_9:


//--------------------- .nv.info.triton_poi_fused__native_batch_norm_legit_no_training_add_convolution_max_pool2d_with_indices_native_batch_norm_backward_relu_19 --------------------------
	.section	.nv.info.triton_poi_fused__native_batch_norm_legit_no_training_add_convolution_max_pool2d_with_indices_native_batch_norm_backward_relu_19,"",@"SHT_CUDA_INFO"
	.sectionflags	@""
	.align	4


	//----- nvinfo : EIATTR_CUDA_API_VERSION
	.align		4
        /*0000*/ 	.byte	0x04, 0x37
        /*0002*/ 	.short	(.L_11 - .L_10)
.L_10:
        /*0004*/ 	.word	0x0000007c


	//----- nvinfo : EIATTR_KPARAM_INFO
	.align		4
.L_11:
        /*0008*/ 	.byte	0x04, 0x17
        /*000a*/ 	.short	(.L_13 - .L_12)
.L_12:
        /*000c*/ 	.word	0x00000000
        /*0010*/ 	.short	0x000a
        /*0012*/ 	.short	0x0050
        /*0014*/ 	.byte	0x00, 0xf0, 0x11, 0x00


	//----- nvinfo : EIATTR_KPARAM_INFO
	.align		4
.L_13:
        /*0018*/ 	.byte	0x04, 0x17
        /*001a*/ 	.short	(.L_15 - .L_14)
.L_14:
        /*001c*/ 	.word	0x00000000
        /*0020*/ 	.short	0x0009
        /*0022*/ 	.short	0x0048
        /*0024*/ 	.byte	0x00, 0xf4, 0x21, 0x00


	//----- nvinfo : EIATTR_KPARAM_INFO
	.align		4
.L_15:
        /*0028*/ 	.byte	0x04, 0x17
        /*002a*/ 	.short	(.L_17 - .L_16)
.L_16:
        /*002c*/ 	.word	0x00000000
        /*0030*/ 	.short	0x0008
        /*0032*/ 	.short	0x0040
        /*0034*/ 	.byte	0x00, 0xf4, 0x21, 0x00


	//----- nvinfo : EIATTR_KPARAM_INFO
	.align		4
.L_17:
        /*0038*/ 	.byte	0x04, 0x17
        /*003a*/ 	.short	(.L_19 - .L_18)
.L_18:
        /*003c*/ 	.word	0x00000000
        /*0040*/ 	.short	0x0007
        /*0042*/ 	.short	0x0038
        /*0044*/ 	.byte	0x00, 0xf4, 0x21, 0x00


	//----- nvinfo : EIATTR_KPARAM_INFO
	.align		4
.L_19:
        /*0048*/ 	.byte	0x04, 0x17
        /*004a*/ 	.short	(.L_21 - .L_20)
.L_20:
        /*004c*/ 	.word	0x00000000
        /*0050*/ 	.short	0x0006
        /*0052*/ 	.short	0x0030
        /*0054*/ 	.byte	0x00, 0xf4, 0x21, 0x00


	//----- nvinfo : EIATTR_KPARAM_INFO
	.align		4
.L_21:
        /*0058*/ 	.byte	0x04, 0x17
        /*005a*/ 	.short	(.L_23 - .L_22)
.L_22:
        /*005c*/ 	.word	0x00000000
        /*0060*/ 	.short	0x0005
        /*0062*/ 	.short	0x0028
        /*0064*/ 	.byte	0x00, 0xf4, 0x21, 0x00


	//----- nvinfo : EIATTR_KPARAM_INFO
	.align		4
.L_23:
        /*0068*/ 	.byte	0x04, 0x17
        /*006a*/ 	.short	(.L_25 - .L_24)
.L_24:
        /*006c*/ 	.word	0x00000000
        /*0070*/ 	.short	0x0004
        /*0072*/ 	.short	0x0020
        /*0074*/ 	.byte	0x00, 0xf4, 0x21, 0x00


	//----- nvinfo : EIATTR_KPARAM_INFO
	.align		4
.L_25:
        /*0078*/ 	.byte	0x04, 0x17
        /*007a*/ 	.short	(.L_27 - .L_26)
.L_26:
        /*007c*/ 	.word	0x00000000
        /*0080*/ 	.short	0x0003
        /*0082*/ 	.short	0x0018
        /*0084*/ 	.byte	0x00, 0xf4, 0x21, 0x00


	//----- nvinfo : EIATTR_KPARAM_INFO
	.align		4
.L_27:
        /*0088*/ 	.byte	0x04, 0x17
        /*008a*/ 	.short	(.L_29 - .L_28)
.L_28:
        /*008c*/ 	.word	0x00000000
        /*0090*/ 	.short	0x0002
        /*0092*/ 	.short	0x0010
        /*0094*/ 	.byte	0x00, 0xf4, 0x21, 0x00


	//----- nvinfo : EIATTR_KPARAM_INFO
	.align		4
.L_29:
        /*0098*/ 	.byte	0x04, 0x17
        /*009a*/ 	.short	(.L_31 - .L_30)
.L_30:
        /*009c*/ 	.word	0x00000000
        /*00a0*/ 	.short	0x0001
        /*00a2*/ 	.short	0x0008
        /*00a4*/ 	.byte	0x00, 0xf4, 0x21, 0x00


	//----- nvinfo : EIATTR_KPARAM_INFO
	.align		4
.L_31:
        /*00a8*/ 	.byte	0x04, 0x17
        /*00aa*/ 	.short	(.L_33 - .L_32)
.L_32:
        /*00ac*/ 	.word	0x00000000
        /*00b0*/ 	.short	0x0000
        /*00b2*/ 	.short	0x0000
        /*00b4*/ 	.byte	0x00, 0xf4, 0x21, 0x00


	//----- nvinfo : EIATTR_SPARSE_MMA_MASK
	.align		4
.L_33:
        /*00b8*/ 	.byte	0x03, 0x50
        /*00ba*/ 	.short	0x0000


	//----- nvinfo : EIATTR_MAXREG_COUNT
	.align		4
        /*00bc*/ 	.byte	0x03, 0x1b
        /*00be*/ 	.short	0x00ff


	//----- nvinfo : EIATTR_EXIT_INSTR_OFFSETS
	.align		4
        /*00c0*/ 	.byte	0x04, 0x1c
        /*00c2*/ 	.short	(.L_35 - .L_34)


	//   ....[0]....
.L_34:
        /*00c4*/ 	.word	0x00000c20


	//----- nvinfo : EIATTR_REQNTID
	.align		4
.L_35:
        /*00c8*/ 	.byte	0x04, 0x10
        /*00ca*/ 	.short	(.L_37 - .L_36)
.L_36:
        /*00cc*/ 	.word	0x00000080
        /*00d0*/ 	.word	0x00000001
        /*00d4*/ 	.word	0x00000001


	//----- nvinfo : EIATTR_CBANK_PARAM_SIZE
	.align		4
.L_37:
        /*00d8*/ 	.byte	0x03, 0x19
        /*00da*/ 	.short	0x0054


	//----- nvinfo : EIATTR_PARAM_CBANK
	.align		4
        /*00dc*/ 	.byte	0x04, 0x0a
        /*00de*/ 	.short	(.L_39 - .L_38)
	.align		4
.L_38:
        /*00e0*/ 	.word	index@(.nv.constant0.triton_poi_fused__native_batch_norm_legit_no_training_add_convolution_max_pool2d_with_indices_native_batch_norm_backward_relu_19)
        /*00e4*/ 	.short	0x0210
        /*00e6*/ 	.short	0x0054


	//----- nvinfo : EIATTR_SW_WAR
	.align		4
.L_39:
        /*00e8*/ 	.byte	0x04, 0x36
        /*00ea*/ 	.short	(.L_41 - .L_40)
.L_40:
        /*00ec*/ 	.word	0x00000008
.L_41:


//--------------------- .nv.callgraph             --------------------------
	.section	.nv.callgraph,"",@"SHT_CUDA_CALLGRAPH"
	.align	4
	.sectionentsize	8
	.align		4
        /*0000*/ 	.word	0x00000000
	.align		4
        /*0004*/ 	.word	0xffffffff
	.align		4
        /*0008*/ 	.word	0x00000000
	.align		4
        /*000c*/ 	.word	0xfffffffe
	.align		4
        /*0010*/ 	.word	0x00000000
	.align		4
        /*0014*/ 	.word	0xfffffffd
	.align		4
        /*0018*/ 	.word	0x00000000
	.align		4
        /*001c*/ 	.word	0xfffffffc


//--------------------- .nv.constant4             --------------------------
	.section	.nv.constant4,"a",@progbits
	.align	8
	.align		8
.nv.constant4:
        /*0000*/ 	.dword	_$_str
	.align		8
        /*0008*/ 	.dword	_$_str_$_2


//--------------------- .text.triton_poi_fused__native_batch_norm_legit_no_training_add_convolution_max_pool2d_with_indices_native_batch_norm_backward_relu_19 --------------------------
	.section	.text.triton_poi_fused__native_batch_norm_legit_no_training_add_convolution_max_pool2d_with_indices_native_batch_norm_backward_relu_19,"ax",@progbits
	.align	128
        .global         triton_poi_fused__native_batch_norm_legit_no_training_add_convolution_max_pool2d_with_indices_native_batch_norm_backward_relu_19
        .type           triton_poi_fused__native_batch_norm_legit_no_training_add_convolution_max_pool2d_with_indices_native_batch_norm_backward_relu_19,@function
        .size           triton_poi_fused__native_batch_norm_legit_no_training_add_convolution_max_pool2d_with_indices_native_batch_norm_backward_relu_19,(.L_x_1 - triton_poi_fused__native_batch_norm_legit_no_training_add_convolution_max_pool2d_with_indices_native_batch_norm_backward_relu_19)
        .other          triton_poi_fused__native_batch_norm_legit_no_training_add_convolution_max_pool2d_with_indices_native_batch_norm_backward_relu_19,@"STO_CUDA_ENTRY STV_DEFAULT"
triton_poi_fused__native_batch_norm_legit_no_training_add_convolution_max_pool2d_with_indices_native_batch_norm_backward_relu_19:
.text.triton_poi_fused__native_batch_norm_legit_no_training_add_convolution_max_pool2d_with_indices_native_batch_norm_backward_relu_19:
[----:B------:R-:W-:Y:S01]  /*0000*/  LDC R1, c[0x0][0x28] ;  /* 0x00000a00ff017b82 */ /* 0x000fe20000000800 */
[----:B------:R-:W1:Y:S07]  /*0010*/  S2R R0, SR_TID.X ;  /* 0x0000000000007919 */ /* 0x000e6e0000002100 */
[----:B------:R-:W2:Y:S01]  /*0020*/  LDC.64 R10, c[0x0][0x218] ;  /* 0x00008600ff0a7b82 */ /* 0x000ea20000000a00 */
[----:B------:R-:W-:Y:S01]  /*0030*/  ULDC.64 UR4, c[0x0][0x208] ;  /* 0x0000820000047ab9 */ /* 0x000fe20000000a00 */
[----:B------:R-:W-:Y:S01]  /*0040*/  ULDC.64 UR6, c[0x0][0x248] ;  /* 0x0000920000067ab9 */ /* 0x000fe20000000a00 */
[----:B------:R-:W3:Y:S01]  /*0050*/  S2R R5, SR_CTAID.X ;  /* 0x0000000000057919 */ /* 0x000ee20000002500 */
[----:B-1----:R-:W-:-:S05]  /*0060*/  IMAD.SHL.U32 R0, R0, 0x4, RZ ;  /* 0x0000000400007824 */ /* 0x002fca00078e00ff */
[----:B------:R-:W-:-:S05]  /*0070*/  LOP3.LUT R0, R0, 0x1fc, RZ, 0xc0, !PT ;  /* 0x000001fc00007812 */ /* 0x000fca00078ec0ff */
[----:B---3--:R-:W-:-:S04]  /*0080*/  IMAD R4, R5, 0x200, R0 ;  /* 0x0000020005047824 */ /* 0x008fc800078e0200 */
[----:B------:R-:W-:Y:S01]  /*0090*/  VIADD R22, R4, 0x1 ;  /* 0x0000000104167836 */ /* 0x000fe20000000000 */
[----:B------:R-:W-:-:S04]  /*00a0*/  SHF.R.S32.HI R3, RZ, 0x1f, R4 ;  /* 0x0000001fff037819 */ /* 0x000fc80000011404 */
[----:B------:R-:W-:-:S04]  /*00b0*/  LEA.HI R3, R3, R4, RZ, 0x3 ;  /* 0x0000000403037211 */ /* 0x000fc800078f18ff */
[C---:B------:R-:W-:Y:S01]  /*00c0*/  LOP3.LUT R23, R3.reuse, 0x7ffffff8, RZ, 0xc0, !PT ;  /* 0x7ffffff803177812 */ /* 0x040fe200078ec0ff */
[----:B------:R-:W-:Y:S01]  /*00d0*/  IMAD.SHL.U32 R20, R3, 0x4, RZ ;  /* 0x0000000403147824 */ /* 0x000fe200078e00ff */
[----:B------:R-:W-:-:S03]  /*00e0*/  SHF.R.S32.HI R3, RZ, 0x16, R5 ;  /* 0x00000016ff037819 */ /* 0x000fc60000011405 */
[----:B------:R-:W-:Y:S01]  /*00f0*/  IMAD.IADD R23, R4, 0x1, -R23 ;  /* 0x0000000104177824 */ /* 0x000fe200078e0a17 */
[----:B------:R-:W-:Y:S02]  /*0100*/  SGXT R3, R3, 0x1 ;  /* 0x000000010303781a */ /* 0x000fe40000000200 */
[----:B------:R-:W-:Y:S02]  /*0110*/  LOP3.LUT R20, R20, 0xffffffe0, RZ, 0xc0, !PT ;  /* 0xffffffe014147812 */ /* 0x000fe400078ec0ff */
[----:B------:R-:W-:-:S03]  /*0120*/  LEA.HI R0, R3, R22, RZ, 0x3 ;  /* 0x0000001603007211 */ /* 0x000fc600078f18ff */
[----:B------:R-:W-:Y:S01]  /*0130*/  IMAD R7, R23, 0x2, R20 ;  /* 0x0000000217077824 */ /* 0x000fe200078e0214 */
[----:B------:R-:W-:-:S03]  /*0140*/  LOP3.LUT R5, R0, 0x7ffffff8, RZ, 0xc0, !PT ;  /* 0x7ffffff800057812 */ /* 0x000fc600078ec0ff */
[----:B--2---:R-:W-:-:S04]  /*0150*/  IMAD.WIDE R6, R7, 0x4, R10 ;  /* 0x0000000407067825 */ /* 0x004fc800078e020a */
[----:B------:R-:W-:Y:S01]  /*0160*/  IMAD.IADD R22, R22, 0x1, -R5 ;  /* 0x0000000116167824 */ /* 0x000fe200078e0a05 */
[----:B------:R-:W2:Y:S03]  /*0170*/  LDG.E.EL R29, desc[UR4][R6.64] ;  /* 0x00000004061d7981 */ /* 0x000ea6000c2e1900 */
[----:B------:R-:W-:Y:S01]  /*0180*/  IMAD R9, R22, 0x2, R20 ;  /* 0x0000000216097824 */ /* 0x000fe200078e0214 */
[----:B------:R1:W2:Y:S03]  /*0190*/  LDG.E.EL R2, desc[UR4][R6.64+0x4] ;  /* 0x0000040406027981 */ /* 0x0002a6000c2e1900 */
[----:B------:R-:W-:-:S05]  /*01a0*/  IMAD.WIDE R8, R9, 0x4, R10 ;  /* 0x0000000409087825 */ /* 0x000fca00078e020a */
[----:B------:R-:W3:Y:S04]  /*01b0*/  LDG.E.EL R21, desc[UR4][R8.64] ;  /* 0x0000000408157981 */ /* 0x000ee8000c2e1900 */
[----:B------:R4:W3:Y:S01]  /*01c0*/  LDG.E.EL R0, desc[UR4][R8.64+0x4] ;  /* 0x0000040408007981 */ /* 0x0008e2000c2e1900 */
[----:B------:R-:W-:Y:S01]  /*01d0*/  VIADD R12, R4, 0x2 ;  /* 0x00000002040c7836 */ /* 0x000fe20000000000 */
[----:B------:R-:W-:Y:S01]  /*01e0*/  LOP3.LUT R16, R20, 0x10, RZ, 0xfc, !PT ;  /* 0x0000001014107812 */ /* 0x000fe200078efcff */
[----:B------:R-:W-:-:S03]  /*01f0*/  VIADD R14, R4, 0x3 ;  /* 0x00000003040e7836 */ /* 0x000fc60000000000 */
[----:B------:R-:W-:Y:S01]  /*0200*/  LEA.HI R5, R3, R12, RZ, 0x3 ;  /* 0x0000000c03057211 */ /* 0x000fe200078f18ff */
[--C-:B-1----:R-:W-:Y:S01]  /*0210*/  IMAD R7, R23, 0x2, R16.reuse ;  /* 0x0000000217077824 */ /* 0x102fe200078e0210 */
[----:B------:R-:W-:Y:S01]  /*0220*/  LEA.HI R6, R3, R14, RZ, 0x3 ;  /* 0x0000000e03067211 */ /* 0x000fe200078f18ff */
[----:B------:R-:W-:Y:S01]  /*0230*/  IMAD R19, R22, 0x2, R16 ;  /* 0x0000000216137824 */ /* 0x000fe200078e0210 */
[----:B------:R-:W-:Y:S01]  /*0240*/  LOP3.LUT R5, R5, 0x7ffffff8, RZ, 0xc0, !PT ;  /* 0x7ffffff805057812 */ /* 0x000fe200078ec0ff */
[----:B----4-:R-:W1:Y:S01]  /*0250*/  LDC.64 R8, c[0x0][0x230] ;  /* 0x00008c00ff087b82 */ /* 0x010e620000000a00 */
[----:B------:R-:W-:Y:S01]  /*0260*/  LOP3.LUT R17, R6, 0x7ffffff8, RZ, 0xc0, !PT ;  /* 0x7ffffff806117812 */ /* 0x000fe200078ec0ff */
[----:B------:R-:W-:Y:S01]  /*0270*/  IMAD.WIDE R6, R7, 0x4, R10 ;  /* 0x0000000407067825 */ /* 0x000fe200078e020a */
[----:B------:R-:W-:-:S03]  /*0280*/  LEA.HI R3, R3, R4, RZ, 0x6 ;  /* 0x0000000403037211 */ /* 0x000fc600078f30ff */
[----:B------:R-:W-:Y:S02]  /*0290*/  IMAD.IADD R25, R12, 0x1, -R5 ;  /* 0x000000010c197824 */ /* 0x000fe400078e0a05 */
[----:B------:R-:W-:Y:S01]  /*02a0*/  IMAD.IADD R17, R14, 0x1, -R17 ;  /* 0x000000010e117824 */ /* 0x000fe200078e0a11 */
[----:B------:R-:W4:Y:S01]  /*02b0*/  LDG.E.EL R7, desc[UR4][R6.64] ;  /* 0x0000000406077981 */ /* 0x000f22000c2e1900 */
[----:B------:R-:W-:Y:S01]  /*02c0*/  IMAD.WIDE R18, R19, 0x4, R10 ;  /* 0x0000000413127825 */ /* 0x000fe200078e020a */
[--C-:B------:R-:W-:Y:S02]  /*02d0*/  SHF.R.S32.HI R27, RZ, 0x6, R3.reuse ;  /* 0x00000006ff1b7819 */ /* 0x100fe40000011403 */
[----:B------:R-:W-:Y:S01]  /*02e0*/  SHF.R.S32.HI R12, RZ, 0x1f, R3 ;  /* 0x0000001fff0c7819 */ /* 0x000fe20000011403 */
[--C-:B------:R-:W-:Y:S01]  /*02f0*/  IMAD R15, R25, 0x2, R20.reuse ;  /* 0x00000002190f7824 */ /* 0x100fe200078e0214 */
[----:B------:R5:W4:Y:S01]  /*0300*/  LDG.E.EL R3, desc[UR4][R18.64] ;  /* 0x0000000412037981 */ /* 0x000b22000c2e1900 */
[----:B------:R-:W-:-:S02]  /*0310*/  IMAD R5, R17, 0x2, R20 ;  /* 0x0000000211057824 */ /* 0x000fc400078e0214 */
[----:B------:R-:W-:Y:S01]  /*0320*/  IMAD.WIDE R14, R15, 0x4, R10 ;  /* 0x000000040f0e7825 */ /* 0x000fe200078e020a */
[----:B------:R-:W-:-:S04]  /*0330*/  LEA.HI R13, R12, R27, RZ, 0x8 ;  /* 0x0000001b0c0d7211 */ /* 0x000fc800078f40ff */
[----:B------:R-:W4:Y:S01]  /*0340*/  LDG.E.EL R12, desc[UR4][R14.64+0x4] ;  /* 0x000004040e0c7981 */ /* 0x000f22000c2e1900 */
[----:B0----5:R-:W-:-:S03]  /*0350*/  IMAD.WIDE R18, R5, 0x4, R10 ;  /* 0x0000000405127825 */ /* 0x021fc600078e020a */
[----:B------:R0:W5:Y:S01]  /*0360*/  LDG.E.EL R5, desc[UR4][R14.64] ;  /* 0x000000040e057981 */ /* 0x000162000c2e1900 */
[----:B------:R-:W-:Y:S01]  /*0370*/  LOP3.LUT R24, R13, 0xffffff00, RZ, 0xc0, !PT ;  /* 0xffffff000d187812 */ /* 0x000fe200078ec0ff */
[----:B------:R-:W-:Y:S01]  /*0380*/  IMAD R26, R25, 0x2, R16 ;  /* 0x00000002191a7824 */ /* 0x000fe200078e0210 */
[----:B------:R-:W-:Y:S01]  /*0390*/  LOP3.LUT R20, R20, 0x11, RZ, 0xfc, !PT ;  /* 0x0000001114147812 */ /* 0x000fe200078efcff */
[----:B------:R-:W4:Y:S02]  /*03a0*/  LDG.E.EL R6, desc[UR4][R18.64] ;  /* 0x0000000412067981 */ /* 0x000f24000c2e1900 */
[----:B------:R-:W-:Y:S02]  /*03b0*/  IMAD.IADD R27, R27, 0x1, -R24 ;  /* 0x000000011b1b7824 */ /* 0x000fe400078e0a18 */
[----:B------:R-:W4:Y:S01]  /*03c0*/  LDG.E.EL R13, desc[UR4][R18.64+0x4] ;  /* 0x00000404120d7981 */ /* 0x000f22000c2e1900 */
[----:B0-----:R-:W-:-:S04]  /*03d0*/  IMAD.WIDE R14, R26, 0x4, R10 ;  /* 0x000000041a0e7825 */ /* 0x001fc800078e020a */
[----:B-1----:R-:W-:Y:S02]  /*03e0*/  IMAD.WIDE R8, R27, 0x4, R8 ;  /* 0x000000041b087825 */ /* 0x002fe400078e0208 */
[----:B------:R-:W4:Y:S02]  /*03f0*/  LDG.E.EL R15, desc[UR4][R14.64] ;  /* 0x000000040e0f7981 */ /* 0x000f24000c2e1900 */
[----:B------:R-:W-:Y:S02]  /*0400*/  IMAD R23, R23, 0x2, R20 ;  /* 0x0000000217177824 */ /* 0x000fe400078e0214 */
[----:B------:R-:W-:Y:S01]  /*0410*/  IMAD R16, R17, 0x2, R16 ;  /* 0x0000000211107824 */ /* 0x000fe200078e0210 */
[----:B------:R0:W4:Y:S01]  /*0420*/  LDG.E.EL R14, desc[UR4][R8.64] ;  /* 0x00000004080e7981 */ /* 0x000122000c2e1900 */
[--C-:B------:R-:W-:Y:S02]  /*0430*/  IMAD R22, R22, 0x2, R20.reuse ;  /* 0x0000000216167824 */ /* 0x100fe400078e0214 */
[----:B------:R-:W-:-:S02]  /*0440*/  IMAD R25, R25, 0x2, R20 ;  /* 0x0000000219197824 */ /* 0x000fc400078e0214 */
[----:B------:R-:W-:Y:S02]  /*0450*/  IMAD R17, R17, 0x2, R20 ;  /* 0x0000000211117824 */ /* 0x000fe400078e0214 */
[----:B0-----:R-:W-:-:S05]  /*0460*/  IMAD.WIDE R8, R23, 0x4, R10 ;  /* 0x0000000417087825 */ /* 0x001fca00078e020a */
[----:B------:R0:W5:Y:S01]  /*0470*/  LDG.E.EL R20, desc[UR4][R8.64] ;  /* 0x0000000408147981 */ /* 0x000162000c2e1900 */
[----:B------:R-:W-:-:S04]  /*0480*/  IMAD.WIDE R18, R16, 0x4, R10 ;  /* 0x0000000410127825 */ /* 0x000fc800078e020a */
[--C-:B------:R-:W-:Y:S02]  /*0490*/  IMAD.WIDE R22, R22, 0x4, R10.reuse ;  /* 0x0000000416167825 */ /* 0x100fe400078e020a */
[----:B------:R-:W5:Y:S02]  /*04a0*/  LDG.E.EL R18, desc[UR4][R18.64] ;  /* 0x0000000412127981 */ /* 0x000f64000c2e1900 */
[--C-:B------:R-:W-:Y:S01]  /*04b0*/  IMAD.WIDE R24, R25, 0x4, R10.reuse ;  /* 0x0000000419187825 */ /* 0x100fe200078e020a */
[----:B0-----:R-:W0:Y:S01]  /*04c0*/  LDC.64 R8, c[0x0][0x210] ;  /* 0x00008400ff087b82 */ /* 0x001e220000000a00 */
[----:B------:R-:W5:Y:S02]  /*04d0*/  LDG.E.EL R22, desc[UR4][R22.64] ;  /* 0x0000000416167981 */ /* 0x000f64000c2e1900 */
[----:B------:R-:W-:Y:S02]  /*04e0*/  IMAD.WIDE R10, R17, 0x4, R10 ;  /* 0x00000004110a7825 */ /* 0x000fe400078e020a */
[----:B------:R-:W5:Y:S03]  /*04f0*/  LDG.E.EL R24, desc[UR4][R24.64] ;  /* 0x0000000418187981 */ /* 0x000f66000c2e1900 */
[----:B------:R-:W1:Y:S01]  /*0500*/  LDC.64 R16, c[0x0][0x220] ;  /* 0x00008800ff107b82 */ /* 0x000e620000000a00 */
[----:B------:R0:W5:Y:S07]  /*0510*/  LDG.E.EL R19, desc[UR4][R10.64] ;  /* 0x000000040a137981 */ /* 0x00016e000c2e1900 */
[----:B0-----:R-:W0:Y:S01]  /*0520*/  LDC.64 R10, c[0x0][0x228] ;  /* 0x00008a00ff0a7b82 */ /* 0x001e220000000a00 */
[----:B-1----:R-:W-:-:S04]  /*0530*/  IMAD.WIDE R16, R27, 0x4, R16 ;  /* 0x000000041b107825 */ /* 0x002fc800078e0210 */
[----:B------:R-:W-:-:S04]  /*0540*/  IMAD.WIDE R8, R4, 0x4, R8 ;  /* 0x0000000404087825 */ /* 0x000fc800078e0208 */
[----:B0-----:R-:W-:-:S05]  /*0550*/  IMAD.WIDE R10, R27, 0x4, R10 ;  /* 0x000000041b0a7825 */ /* 0x001fca00078e020a */
[----:B------:R-:W5:Y:S04]  /*0560*/  LDG.E.EL R23, desc[UR4][R10.64] ;  /* 0x000000040a177981 */ /* 0x000f68000c2e1900 */
[----:B------:R-:W5:Y:S01]  /*0570*/  LDG.E.128 R8, desc[UR4][R8.64] ;  /* 0x0000000408087981 */ /* 0x000f62000c1e1d00 */
[C---:B--2---:R-:W-:Y:S02]  /*0580*/  FSETP.GT.AND P2, PT, R2.reuse, R29, PT ;  /* 0x0000001d0200720b */ /* 0x044fe40003f44000 */
[----:B------:R-:W-:Y:S02]  /*0590*/  FSETP.NAN.AND P0, PT, R2, R2, PT ;  /* 0x000000020200720b */ /* 0x000fe40003f08000 */
[----:B---3--:R-:W-:-:S09]  /*05a0*/  FSETP.GT.AND P3, PT, R0, R21, PT ;  /* 0x000000150000720b */ /* 0x008fd20003f64000 */
[----:B------:R-:W-:Y:S02]  /*05b0*/  @!P2 SEL R2, R2, R29, P0 ;  /* 0x0000001d0202a207 */ /* 0x000fe40000000000 */
[C---:B------:R-:W-:Y:S01]  /*05c0*/  FSETP.NAN.AND P0, PT, R0.reuse, R0, PT ;  /* 0x000000000000720b */ /* 0x040fe20003f08000 */
[----:B------:R-:W0:Y:S03]  /*05d0*/  LDC.64 R28, c[0x0][0x238] ;  /* 0x00008e00ff1c7b82 */ /* 0x000e260000000a00 */
[----:B------:R-:W-:Y:S02]  /*05e0*/  @!P3 SEL R0, R0, R21, P0 ;  /* 0x000000150000b207 */ /* 0x000fe40000000000 */
[----:B------:R1:W2:Y:S03]  /*05f0*/  LDG.E.EL R21, desc[UR4][R16.64] ;  /* 0x0000000410157981 */ /* 0x0002a6000c2e1900 */
[----:B-1----:R-:W1:Y:S01]  /*0600*/  LDC.64 R16, c[0x0][0x240] ;  /* 0x00009000ff107b82 */ /* 0x002e620000000a00 */
[----:B0-----:R-:W-:-:S05]  /*0610*/  IMAD.WIDE R28, R27, 0x4, R28 ;  /* 0x000000041b1c7825 */ /* 0x001fca00078e021c */
[----:B------:R-:W3:Y:S01]  /*0620*/  LDG.E.EL R25, desc[UR4][R28.64] ;  /* 0x000000041c197981 */ /* 0x000ee2000c2e1900 */
[----:B-1----:R-:W-:-:S05]  /*0630*/  IMAD.WIDE R16, R27, 0x4, R16 ;  /* 0x000000041b107825 */ /* 0x002fca00078e0210 */
[----:B------:R0:W3:Y:S01]  /*0640*/  LDG.E.EL R26, desc[UR4][R16.64] ;  /* 0x00000004101a7981 */ /* 0x0000e2000c2e1900 */
[----:B----4-:R-:W-:Y:S02]  /*0650*/  FSETP.GEU.AND P4, PT, R2, R7, PT ;  /* 0x000000070200720b */ /* 0x010fe40003f8e000 */
[----:B------:R-:W-:Y:S02]  /*0660*/  FSETP.GEU.AND P1, PT, R0, R3, PT ;  /* 0x000000030000720b */ /* 0x000fe40003f2e000 */
[----:B-----5:R-:W-:Y:S02]  /*0670*/  FSETP.GT.AND P5, PT, R12, R5, PT ;  /* 0x000000050c00720b */ /* 0x020fe40003fa4000 */
[----:B------:R-:W-:Y:S02]  /*0680*/  FSETP.NAN.AND P0, PT, R7, R7, PT ;  /* 0x000000070700720b */ /* 0x000fe40003f08000 */
[----:B------:R-:W-:-:S05]  /*0690*/  FSETP.NAN.AND P6, PT, R3, R3, PT ;  /* 0x000000030300720b */ /* 0x000fca0003fc8000 */
[----:B------:R-:W-:Y:S02]  /*06a0*/  @P4 SEL R7, R7, R2, P0 ;  /* 0x0000000207074207 */ /* 0x000fe40000000000 */
[----:B------:R-:W-:Y:S02]  /*06b0*/  FSETP.GT.AND P0, PT, R13, R6, PT ;  /* 0x000000060d00720b */ /* 0x000fe40003f04000 */
[----:B------:R-:W-:Y:S02]  /*06c0*/  @P1 SEL R3, R3, R0, P6 ;  /* 0x0000000003031207 */ /* 0x000fe40003000000 */
[----:B------:R-:W-:-:S04]  /*06d0*/  FSETP.NAN.AND P6, PT, R12, R12, PT ;  /* 0x0000000c0c00720b */ /* 0x000fc80003fc8000 */
[----:B------:R-:W-:Y:S01]  /*06e0*/  @!P5 SEL R12, R12, R5, P6 ;  /* 0x000000050c0cd207 */ /* 0x000fe20003000000 */
[----:B------:R-:W-:Y:S01]  /*06f0*/  FADD R14, R14, 9.9999997473787516356e-06 ;  /* 0x3727c5ac0e0e7421 */ /* 0x000fe20000000000 */
[C---:B------:R-:W-:Y:S02]  /*0700*/  FSETP.NAN.AND P6, PT, R13.reuse, R13, PT ;  /* 0x0000000d0d00720b */ /* 0x040fe40003fc8000 */
[----:B------:R-:W-:Y:S02]  /*0710*/  SEL R2, RZ, 0x1, !P2 ;  /* 0x00000001ff027807 */ /* 0x000fe40005000000 */
[----:B------:R-:W-:Y:S01]  /*0720*/  FSETP.GEU.AND P2, PT, R12, R15, PT ;  /* 0x0000000f0c00720b */ /* 0x000fe20003f4e000 */
[----:B------:R-:W1:Y:S01]  /*0730*/  MUFU.SQRT R5, R14 ;  /* 0x0000000e00057308 */ /* 0x000e620000002000 */
[----:B------:R-:W-:Y:S02]  /*0740*/  @!P0 SEL R13, R13, R6, P6 ;  /* 0x000000060d0d8207 */ /* 0x000fe40003000000 */
[----:B------:R-:W-:-:S02]  /*0750*/  SEL R6, R2, 0x2, P4 ;  /* 0x0000000202067807 */ /* 0x000fc40002000000 */
[----:B------:R-:W-:Y:S02]  /*0760*/  FSETP.GEU.AND P4, PT, R7, R20, PT ;  /* 0x000000140700720b */ /* 0x000fe40003f8e000 */
[----:B------:R-:W-:-:S05]  /*0770*/  FSETP.NAN.AND P6, PT, R15, R15, PT ;  /* 0x0000000f0f00720b */ /* 0x000fca0003fc8000 */
[----:B------:R-:W-:Y:S02]  /*0780*/  @P2 SEL R15, R15, R12, P6 ;  /* 0x0000000c0f0f2207 */ /* 0x000fe40003000000 */
[C---:B------:R-:W-:Y:S02]  /*0790*/  FSETP.NAN.AND P6, PT, R20.reuse, R20, PT ;  /* 0x000000141400720b */ /* 0x040fe40003fc8000 */
[----:B------:R-:W-:Y:S02]  /*07a0*/  SEL R0, RZ, 0x1, !P3 ;  /* 0x00000001ff007807 */ /* 0x000fe40005800000 */
[----:B------:R-:W-:Y:S02]  /*07b0*/  FSETP.GEU.AND P3, PT, R13, R18, PT ;  /* 0x000000120d00720b */ /* 0x000fe40003f6e000 */
[----:B------:R-:W-:Y:S02]  /*07c0*/  @P4 SEL R20, R20, R7, P6 ;  /* 0x0000000714144207 */ /* 0x000fe40003000000 */
[----:B-1----:R-:W-:-:S02]  /*07d0*/  FSETP.GT.AND P6, PT, R5, 8.50705917302346158658e+37, PT ;  /* 0x7e8000000500780b */ /* 0x002fc40003fc4000 */
[----:B------:R-:W-:Y:S02]  /*07e0*/  SEL R0, R0, 0x2, P1 ;  /* 0x0000000200007807 */ /* 0x000fe40000800000 */
[----:B------:R-:W-:Y:S02]  /*07f0*/  SEL R6, R6, 0x3, P4 ;  /* 0x0000000306067807 */ /* 0x000fe40002000000 */
[----:B------:R-:W-:Y:S02]  /*0800*/  FSETP.GEU.AND P1, PT, R3, R22, PT ;  /* 0x000000160300720b */ /* 0x000fe40003f2e000 */
[C---:B------:R-:W-:Y:S02]  /*0810*/  FSETP.GEU.AND P4, PT, R5.reuse, 1.175494350822287508e-38, PT ;  /* 0x008000000500780b */ /* 0x040fe40003f8e000 */
[----:B------:R-:W-:Y:S02]  /*0820*/  SEL R2, RZ, 0x1, !P5 ;  /* 0x00000001ff027807 */ /* 0x000fe40006800000 */
[----:B------:R-:W-:Y:S01]  /*0830*/  FSETP.NAN.AND P5, PT, R18, R18, PT ;  /* 0x000000121200720b */ /* 0x000fe20003fa8000 */
[----:B------:R-:W-:-:S03]  /*0840*/  @P6 FMUL R5, R5, 0.25 ;  /* 0x3e80000005056820 */ /* 0x000fc60000400000 */
[----:B------:R-:W-:Y:S02]  /*0850*/  @P3 SEL R18, R18, R13, P5 ;  /* 0x0000000d12123207 */ /* 0x000fe40002800000 */
[----:B------:R-:W-:-:S03]  /*0860*/  FSETP.NAN.AND P5, PT, R22, R22, PT ;  /* 0x000000161600720b */ /* 0x000fc60003fa8000 */
[----:B------:R-:W-:Y:S01]  /*0870*/  @!P4 FMUL R5, R5, 16777216 ;  /* 0x4b8000000505c820 */ /* 0x000fe20000400000 */
[----:B------:R-:W-:Y:S02]  /*0880*/  @P1 SEL R22, R22, R3, P5 ;  /* 0x0000000316161207 */ /* 0x000fe40002800000 */
[----:B------:R-:W-:Y:S02]  /*0890*/  SEL R3, R0, 0x3, P1 ;  /* 0x0000000300037807 */ /* 0x000fe40000800000 */
[----:B------:R-:W-:Y:S01]  /*08a0*/  SEL R0, RZ, 0x1, !P0 ;  /* 0x00000001ff007807 */ /* 0x000fe20004000000 */
[----:B------:R-:W1:Y:S01]  /*08b0*/  MUFU.RCP R5, R5 ;  /* 0x0000000500057308 */ /* 0x000e620000001000 */
[----:B------:R-:W-:Y:S02]  /*08c0*/  FSETP.GEU.AND P5, PT, R15, R24, PT ;  /* 0x000000180f00720b */ /* 0x000fe40003fae000 */
[----:B------:R-:W-:Y:S02]  /*08d0*/  FSETP.GEU.AND P0, PT, R18, R19, PT ;  /* 0x000000131200720b */ /* 0x000fe40003f0e000 */
[----:B------:R-:W-:Y:S01]  /*08e0*/  PRMT R3, R6, 0x3340, R3 ;  /* 0x0000334006037816 */ /* 0x000fe20000000003 */
[----:B------:R-:W-:Y:S01]  /*08f0*/  IMAD.MOV.U32 R6, RZ, RZ, 0x3e800000 ;  /* 0x3e800000ff067424 */ /* 0x000fe200078e00ff */
[----:B------:R-:W-:-:S02]  /*0900*/  SEL R2, R2, 0x2, P2 ;  /* 0x0000000202027807 */ /* 0x000fc40001000000 */
[----:B------:R-:W-:Y:S02]  /*0910*/  SEL R0, R0, 0x2, P3 ;  /* 0x0000000200007807 */ /* 0x000fe40001800000 */
[----:B------:R-:W-:Y:S02]  /*0920*/  SEL R2, R2, 0x3, P5 ;  /* 0x0000000302027807 */ /* 0x000fe40002800000 */
[----:B------:R-:W-:Y:S02]  /*0930*/  SEL R7, R0, 0x3, P0 ;  /* 0x0000000300077807 */ /* 0x000fe40000000000 */
[----:B------:R-:W-:Y:S02]  /*0940*/  FSEL R6, R6, 1, P6 ;  /* 0x3f80000006067808 */ /* 0x000fe40003000000 */
[----:B------:R-:W-:Y:S02]  /*0950*/  FSETP.NAN.AND P1, PT, R24, R24, PT ;  /* 0x000000181800720b */ /* 0x000fe40003f28000 */
[----:B------:R-:W-:Y:S01]  /*0960*/  FSETP.NAN.AND P2, PT, R19, R19, PT ;  /* 0x000000131300720b */ /* 0x000fe20003f48000 */
[----:B------:R-:W-:Y:S01]  /*0970*/  @!P4 FMUL R6, R6, 16777216 ;  /* 0x4b8000000606c820 */ /* 0x000fe20000400000 */
[----:B------:R-:W-:-:S02]  /*0980*/  PRMT R0, R2, 0x3340, R7 ;  /* 0x0000334002007816 */ /* 0x000fc40000000007 */
[----:B------:R-:W-:Y:S02]  /*0990*/  @P5 SEL R24, R24, R15, P1 ;  /* 0x0000000f18185207 */ /* 0x000fe40000800000 */
[----:B------:R-:W-:Y:S01]  /*09a0*/  @P0 SEL R19, R19, R18, P2 ;  /* 0x0000001213130207 */ /* 0x000fe20001000000 */
[----:B-1----:R-:W-:Y:S01]  /*09b0*/  FMUL R5, R5, R6 ;  /* 0x0000000605057220 */ /* 0x002fe20000400000 */
[----:B------:R-:W-:Y:S02]  /*09c0*/  PRMT R0, R3, 0x5410, R0 ;  /* 0x0000541003007816 */ /* 0x000fe40000000000 */
[----:B------:R-:W1:Y:S01]  /*09d0*/  LDC.64 R2, c[0x0][0x250] ;  /* 0x00009400ff027b82 */ /* 0x000e620000000a00 */
[----:B0-----:R-:W-:-:S04]  /*09e0*/  IADD3 R16, P0, R4, UR6, RZ ;  /* 0x0000000604107c10 */ /* 0x001fc8000ff1e0ff */
[----:B------:R-:W-:-:S05]  /*09f0*/  LEA.HI.X.SX32 R17, R4, UR7, 0x1, P0 ;  /* 0x0000000704117c11 */ /* 0x000fca00080f0eff */
[----:B------:R-:W-:Y:S01]  /*0a00*/  STG.E desc[UR4][R16.64], R0 ;  /* 0x0000000010007986 */ /* 0x000fe2000c101904 */
[----:B-1----:R-:W-:-:S04]  /*0a10*/  IMAD.WIDE R2, R4, 0x4, R2 ;  /* 0x0000000404027825 */ /* 0x002fc800078e0202 */
[--C-:B--2---:R-:W-:Y:S01]  /*0a20*/  FADD R7, R8, R21.reuse ;  /* 0x0000001508077221 */ /* 0x104fe20000000000 */
[--C-:B------:R-:W-:Y:S01]  /*0a30*/  FADD R12, R11, R21.reuse ;  /* 0x000000150b0c7221 */ /* 0x100fe20000000000 */
[--C-:B------:R-:W-:Y:S01]  /*0a40*/  FADD R11, R10, R21.reuse ;  /* 0x000000150a0b7221 */ /* 0x100fe20000000000 */
[----:B------:R-:W-:Y:S01]  /*0a50*/  FADD R9, R9, R21 ;  /* 0x0000001509097221 */ /* 0x000fe20000000000 */
[----:B------:R-:W-:Y:S01]  /*0a60*/  FADD R8, R7, R20 ;  /* 0x0000001407087221 */ /* 0x000fe20000000000 */
[----:B------:R-:W-:Y:S01]  /*0a70*/  FADD R12, R12, R19 ;  /* 0x000000130c0c7221 */ /* 0x000fe20000000000 */
[----:B------:R-:W0:Y:S01]  /*0a80*/  LDC.64 R6, c[0x0][0x258] ;  /* 0x00009600ff067b82 */ /* 0x000e220000000a00 */
[----:B------:R-:W-:Y:S01]  /*0a90*/  FADD R10, R11, R24 ;  /* 0x000000180b0a7221 */ /* 0x000fe20000000000 */
[----:B------:R-:W-:Y:S01]  /*0aa0*/  FADD R22, R9, R22 ;  /* 0x0000001609167221 */ /* 0x000fe20000000000 */
[C---:B------:R-:W-:Y:S01]  /*0ab0*/  FADD R8, -R23.reuse, R8 ;  /* 0x0000000817087221 */ /* 0x040fe20000000100 */
[C---:B------:R-:W-:Y:S01]  /*0ac0*/  FADD R11, -R23.reuse, R12 ;  /* 0x0000000c170b7221 */ /* 0x040fe20000000100 */
[C---:B------:R-:W-:Y:S01]  /*0ad0*/  FADD R10, -R23.reuse, R10 ;  /* 0x0000000a170a7221 */ /* 0x040fe20000000100 */
[----:B------:R-:W-:Y:S01]  /*0ae0*/  FADD R9, -R23, R22 ;  /* 0x0000001617097221 */ /* 0x000fe20000000100 */
[C---:B------:R-:W-:Y:S01]  /*0af0*/  FMUL R15, R5.reuse, R8 ;  /* 0x00000008050f7220 */ /* 0x040fe20000400000 */
[C---:B------:R-:W-:Y:S01]  /*0b00*/  FMUL R13, R5.reuse, R11 ;  /* 0x0000000b050d7220 */ /* 0x040fe20000400000 */
[C---:B------:R-:W-:Y:S01]  /*0b10*/  FMUL R12, R5.reuse, R10 ;  /* 0x0000000a050c7220 */ /* 0x040fe20000400000 */
[----:B------:R-:W-:-:S03]  /*0b20*/  FMUL R5, R5, R9 ;  /* 0x0000000905057220 */ /* 0x000fc60000400000 */
[C-C-:B---3--:R-:W-:Y:S01]  /*0b30*/  FFMA R14, R25.reuse, R12, R26.reuse ;  /* 0x0000000c190e7223 */ /* 0x148fe2000000001a */
[C-C-:B------:R-:W-:Y:S01]  /*0b40*/  FFMA R13, R25.reuse, R13, R26.reuse ;  /* 0x0000000d190d7223 */ /* 0x140fe2000000001a */
[C-C-:B------:R-:W-:Y:S01]  /*0b50*/  FFMA R12, R25.reuse, R15, R26.reuse ;  /* 0x0000000f190c7223 */ /* 0x140fe2000000001a */
[----:B------:R-:W-:Y:S02]  /*0b60*/  FFMA R5, R25, R5, R26 ;  /* 0x0000000519057223 */ /* 0x000fe4000000001a */
[----:B------:R-:W-:Y:S02]  /*0b70*/  FSETP.GEU.AND P1, PT, R14, RZ, PT ;  /* 0x000000ff0e00720b */ /* 0x000fe40003f2e000 */
[----:B------:R-:W-:Y:S02]  /*0b80*/  FSETP.GEU.AND P0, PT, R13, RZ, PT ;  /* 0x000000ff0d00720b */ /* 0x000fe40003f0e000 */
[----:B------:R-:W-:Y:S02]  /*0b90*/  FSETP.GEU.AND P2, PT, R5, RZ, PT ;  /* 0x000000ff0500720b */ /* 0x000fe40003f4e000 */
[----:B------:R-:W-:-:S02]  /*0ba0*/  FSETP.GEU.AND P3, PT, R12, RZ, PT ;  /* 0x000000ff0c00720b */ /* 0x000fc40003f6e000 */
[----:B------:R-:W-:Y:S01]  /*0bb0*/  SEL R15, R13, RZ, P0 ;  /* 0x000000ff0d0f7207 */ /* 0x000fe20000000000 */
[----:B0-----:R-:W-:Y:S01]  /*0bc0*/  IMAD.WIDE R6, R4, 0x4, R6 ;  /* 0x0000000404067825 */ /* 0x001fe200078e0206 */
[----:B------:R-:W-:Y:S02]  /*0bd0*/  SEL R14, R14, RZ, P1 ;  /* 0x000000ff0e0e7207 */ /* 0x000fe40000800000 */
[----:B------:R-:W-:Y:S02]  /*0be0*/  SEL R13, R5, RZ, P2 ;  /* 0x000000ff050d7207 */ /* 0x000fe40001000000 */
[----:B------:R-:W-:-:S05]  /*0bf0*/  SEL R12, R12, RZ, P3 ;  /* 0x000000ff0c0c7207 */ /* 0x000fca0001800000 */
[----:B------:R-:W-:Y:S04]  /*0c00*/  STG.E.128 desc[UR4][R2.64], R12 ;  /* 0x0000000c02007986 */ /* 0x000fe8000c101d04 */
[----:B------:R-:W-:Y:S01]  /*0c10*/  STG.E.128 desc[UR4][R6.64], R8 ;  /* 0x0000000806007986 */ /* 0x000fe2000c101d04 */
[----:B------:R-:W-:Y:S05]  /*0c20*/  EXIT ;  /* 0x000000000000794d */ /* 0x000fea0003800000 */
.L_x_0:
[----:B------:R-:W-:-:S00]  /*0c30*/  BRA `(.L_x_0) ;  /* 0xfffffffc00fc7947 */ /* 0x000fc0000383ffff */
[----:B------:R-:W-:-:S00]  /*0c40*/  NOP ;  /* 0x0000000000007918 */ /* 0x000fc00000000000 */
        /* <DEDUP_REMOVED lines=11> */
.L_x_1:


//--------------------- .nv.global.init           --------------------------
	.section	.nv.global.init,"aw",@progbits
.nv.global.init:
	.type		_$_str,@object
	.size		_$_str,(_$_str_$_2 - _$_str)
_$_str:
        /*0000*/ 	.byte	0x5f, 0x5f, 0x43, 0x55, 0x44, 0x41, 0x5f, 0x46, 0x54, 0x5a, 0x00
	.type		_$_str_$_2,@object
	.size		_$_str_$_2,(.L_1 - _$_str_$_2)
_$_str_$_2:
        /*000b*/ 	.byte	0x5f, 0x5f, 0x43, 0x55, 0x44, 0x41, 0x5f, 0x50, 0x52, 0x45, 0x43, 0x5f, 0x53, 0x51, 0x52, 0x54
        /*001b*/ 	.byte	0x00
.L_1:


//--------------------- .nv.constant0.triton_poi_fused__native_batch_norm_legit_no_training_add_convolution_max_pool2d_with_indices_native_batch_norm_backward_relu_19 --------------------------
	.section	.nv.constant0.triton_poi_fused__native_batch_norm_legit_no_training_add_convolution_max_pool2d_with_indices_native_batch_norm_backward_relu_19,"a",@progbits
	.sectionflags	@""
	.align	4
.nv.constant0.triton_poi_fused__native_batch_norm_legit_no_training_add_convolution_max_pool2d_with_indices_native_batch_norm_backward_relu_19:
	.zero		612
